	.headerflags	@"EF_CUDA_TEXMODE_UNIFIED EF_CUDA_64BIT_ADDRESS EF_CUDA_SM86 EF_CUDA_VIRTUAL_SM(EF_CUDA_SM86)"
	.elftype	@"ET_EXEC"


//--------------------- .nv.info                  --------------------------
	.section	.nv.info,"",@"SHT_CUDA_INFO"
	.align	4


	//----- nvinfo : EIATTR_REGCOUNT
	.align		4
        /*0000*/ 	.byte	0x04, 0x2f
        /*0002*/ 	.short	(.L_1 - .L_0)
	.align		4
.L_0:
        /*0004*/ 	.word	index@(triton_per_fused__to_copy_add_mean_pow_4)
        /*0008*/ 	.word	0x0000001a


	//----- nvinfo : EIATTR_MIN_STACK_SIZE
	.align		4
.L_1:
        /*000c*/ 	.byte	0x04, 0x12
        /*000e*/ 	.short	(.L_3 - .L_2)
	.align		4
.L_2:
        /*0010*/ 	.word	index@(triton_per_fused__to_copy_add_mean_pow_4)
        /*0014*/ 	.word	0x00000000


	//----- nvinfo : EIATTR_FRAME_SIZE
	.align		4
.L_3:
        /*0018*/ 	.byte	0x04, 0x11
        /*001a*/ 	.short	(.L_5 - .L_4)
	.align		4
.L_4:
        /*001c*/ 	.word	index@(triton_per_fused__to_copy_add_mean_pow_4)
        /*0020*/ 	.word	0x00000000


	//----- nvinfo : EIATTR_MIN_STACK_SIZE
	.align		4
.L_5:
        /*0024*/ 	.byte	0x04, 0x12
        /*0026*/ 	.short	(.L_7 - .L_6)
	.align		4
.L_6:
        /*0028*/ 	.word	index@(triton_per_fused__to_copy_add_mean_pow_4)
        /*002c*/ 	.word	0x00000000
.L_7:


//--------------------- .nv.info.triton_per_fused__to_copy_add_mean_pow_4 --------------------------
	.section	.nv.info.triton_per_fused__to_copy_add_mean_pow_4,"",@"SHT_CUDA_INFO"
	.sectionflags	@""
	.align	4


	//----- nvinfo : EIATTR_CUDA_API_VERSION
	.align		4
        /*0000*/ 	.byte	0x04, 0x37
        /*0002*/ 	.short	(.L_9 - .L_8)
.L_8:
        /*0004*/ 	.word	0x0000007c


	//----- nvinfo : EIATTR_SW2861232_WAR
	.align		4
.L_9:
        /*0008*/ 	.byte	0x01, 0x35
	.zero		2


	//----- nvinfo : EIATTR_PARAM_CBANK
	.align		4
        /*000c*/ 	.byte	0x04, 0x0a
        /*000e*/ 	.short	(.L_11 - .L_10)
	.align		4
.L_10:
        /*0010*/ 	.word	index@(.nv.constant0.triton_per_fused__to_copy_add_mean_pow_4)
        /*0014*/ 	.short	0x0160
        /*0016*/ 	.short	0x0048


	//----- nvinfo : EIATTR_CBANK_PARAM_SIZE
	.align		4
.L_11:
        /*0018*/ 	.byte	0x03, 0x19
        /*001a*/ 	.short	0x0048


	//----- nvinfo : EIATTR_KPARAM_INFO
	.align		4
        /*001c*/ 	.byte	0x04, 0x17
        /*001e*/ 	.short	(.L_13 - .L_12)
.L_12:
        /*0020*/ 	.word	0x00000000
        /*0024*/ 	.short	0x0009
        /*0026*/ 	.short	0x0040
        /*0028*/ 	.byte	0x00, 0xf4, 0x21, 0x00


	//----- nvinfo : EIATTR_KPARAM_INFO
	.align		4
.L_13:
        /*002c*/ 	.byte	0x04, 0x17
        /*002e*/ 	.short	(.L_15 - .L_14)
.L_14:
        /*0030*/ 	.word	0x00000000
        /*0034*/ 	.short	0x0008
        /*0036*/ 	.short	0x003c
        /*0038*/ 	.byte	0x00, 0xf0, 0x11, 0x00


	//----- nvinfo : EIATTR_KPARAM_INFO
	.align		4
.L_15:
        /*003c*/ 	.byte	0x04, 0x17
        /*003e*/ 	.short	(.L_17 - .L_16)
.L_16:
        /*0040*/ 	.word	0x00000000
        /*0044*/ 	.short	0x0007
        /*0046*/ 	.short	0x0038
        /*0048*/ 	.byte	0x00, 0xf0, 0x11, 0x00


	//----- nvinfo : EIATTR_KPARAM_INFO
	.align		4
.L_17:
        /*004c*/ 	.byte	0x04, 0x17
        /*004e*/ 	.short	(.L_19 - .L_18)
.L_18:
        /*0050*/ 	.word	0x00000000
        /*0054*/ 	.short	0x0006
        /*0056*/ 	.short	0x0030
        /*0058*/ 	.byte	0x00, 0xf4, 0x21, 0x00


	//----- nvinfo : EIATTR_KPARAM_INFO
	.align		4
.L_19:
        /*005c*/ 	.byte	0x04, 0x17
        /*005e*/ 	.short	(.L_21 - .L_20)
.L_20:
        /*0060*/ 	.word	0x00000000
        /*0064*/ 	.short	0x0005
        /*0066*/ 	.short	0x0028
        /*0068*/ 	.byte	0x00, 0xf4, 0x21, 0x00


	//----- nvinfo : EIATTR_KPARAM_INFO
	.align		4
.L_21:
        /*006c*/ 	.byte	0x04, 0x17
        /*006e*/ 	.short	(.L_23 - .L_22)
.L_22:
        /*0070*/ 	.word	0x00000000
        /*0074*/ 	.short	0x0004
        /*0076*/ 	.short	0x0020
        /*0078*/ 	.byte	0x00, 0xf4, 0x21, 0x00


	//----- nvinfo : EIATTR_KPARAM_INFO
	.align		4
.L_23:
        /*007c*/ 	.byte	0x04, 0x17
        /*007e*/ 	.short	(.L_25 - .L_24)
.L_24:
        /*0080*/ 	.word	0x00000000
        /*0084*/ 	.short	0x0003
        /*0086*/ 	.short	0x0018
        /*0088*/ 	.byte	0x00, 0xf4, 0x21, 0x00


	//----- nvinfo : EIATTR_KPARAM_INFO
	.align		4
.L_25:
        /*008c*/ 	.byte	0x04, 0x17
        /*008e*/ 	.short	(.L_27 - .L_26)
.L_26:
        /*0090*/ 	.word	0x00000000
        /*0094*/ 	.short	0x0002
        /*0096*/ 	.short	0x0010
        /*0098*/ 	.byte	0x00, 0xf4, 0x21, 0x00


	//----- nvinfo : EIATTR_KPARAM_INFO
	.align		4
.L_27:
        /*009c*/ 	.byte	0x04, 0x17
        /*009e*/ 	.short	(.L_29 - .L_28)
.L_28:
        /*00a0*/ 	.word	0x00000000
        /*00a4*/ 	.short	0x0001
        /*00a6*/ 	.short	0x0008
        /*00a8*/ 	.byte	0x00, 0xf4, 0x21, 0x00


	//----- nvinfo : EIATTR_KPARAM_INFO
	.align		4
.L_29:
        /*00ac*/ 	.byte	0x04, 0x17
        /*00ae*/ 	.short	(.L_31 - .L_30)
.L_30:
        /*00b0*/ 	.word	0x00000000
        /*00b4*/ 	.short	0x0000
        /*00b6*/ 	.short	0x0000
        /*00b8*/ 	.byte	0x00, 0xf4, 0x21, 0x00


	//----- nvinfo : EIATTR_MAXREG_COUNT
	.align		4
.L_31:
        /*00bc*/ 	.byte	0x03, 0x1b
        /*00be*/ 	.short	0x00ff


	//----- nvinfo : EIATTR_COOP_GROUP_MASK_REGIDS
	.align		4
        /*00c0*/ 	.byte	0x04, 0x29
        /*00c2*/ 	.short	(.L_33 - .L_32)


	//   ....[0]....
.L_32:
        /*00c4*/ 	.word	0xffffffff


	//   ....[1]....
        /*00c8*/ 	.word	0xffffffff


	//   ....[2]....
        /*00cc*/ 	.word	0xffffffff


	//   ....[3]....
        /*00d0*/ 	.word	0xffffffff


	//   ....[4]....
        /*00d4*/ 	.word	0xffffffff


	//----- nvinfo : EIATTR_COOP_GROUP_INSTR_OFFSETS
	.align		4
.L_33:
        /*00d8*/ 	.byte	0x04, 0x28
        /*00da*/ 	.short	(.L_35 - .L_34)


	//   ....[0]....
.L_34:
        /*00dc*/ 	.word	0x00000510


	//   ....[1]....
        /*00e0*/ 	.word	0x00000530


	//   ....[2]....
        /*00e4*/ 	.word	0x00000550


	//   ....[3]....
        /*00e8*/ 	.word	0x00000570


	//   ....[4]....
        /*00ec*/ 	.word	0x00000590


	//----- nvinfo : EIATTR_EXIT_INSTR_OFFSETS
	.align		4
.L_35:
        /*00f0*/ 	.byte	0x04, 0x1c
        /*00f2*/ 	.short	(.L_37 - .L_36)


	//   ....[0]....
.L_36:
        /*00f4*/ 	.word	0x00000630


	//   ....[1]....
        /*00f8*/ 	.word	0x00000680


	//----- nvinfo : EIATTR_REQNTID
	.align		4
.L_37:
        /*00fc*/ 	.byte	0x04, 0x10
        /*00fe*/ 	.short	(.L_39 - .L_38)
.L_38:
        /*0100*/ 	.word	0x00000100
        /*0104*/ 	.word	0x00000001
        /*0108*/ 	.word	0x00000001
.L_39:


//--------------------- .nv.callgraph             --------------------------
	.section	.nv.callgraph,"",@"SHT_CUDA_CALLGRAPH"
	.align	4
	.sectionentsize	8
	.align		4
        /*0000*/ 	.word	0x00000000
	.align		4
        /*0004*/ 	.word	0xffffffff
	.align		4
        /*0008*/ 	.word	0x00000000
	.align		4
        /*000c*/ 	.word	0xfffffffe
	.align		4
        /*0010*/ 	.word	0x00000000
	.align		4
        /*0014*/ 	.word	0xfffffffd
	.align		4
        /*0018*/ 	.word	0x00000000
	.align		4
        /*001c*/ 	.word	0xfffffffc


//--------------------- .nv.rel.action            --------------------------
	.section	.nv.rel.action,"",@"SHT_CUDA_RELOCINFO"
	.align	8
	.sectionentsize	8
        /*0000*/ 	.byte	0x73, 0x00, 0x00, 0x00, 0x00, 0x00, 0x00, 0x00, 0x00, 0x00, 0x00, 0x11, 0x25, 0x00, 0x05, 0x36


//--------------------- .nv.constant0.triton_per_fused__to_copy_add_mean_pow_4 --------------------------
	.section	.nv.constant0.triton_per_fused__to_copy_add_mean_pow_4,"a",@progbits
	.sectionflags	@""
	.align	4
.nv.constant0.triton_per_fused__to_copy_add_mean_pow_4:
	.zero		424


//--------------------- .text.triton_per_fused__to_copy_add_mean_pow_4 --------------------------
	.section	.text.triton_per_fused__to_copy_add_mean_pow_4,"ax",@progbits
	.sectionflags	@"SHF_BARRIERS=1"
	.sectioninfo	@"SHI_REGISTERS=26"
	.align	128
        .global         triton_per_fused__to_copy_add_mean_pow_4
        .type           triton_per_fused__to_copy_add_mean_pow_4,@function
        .size           triton_per_fused__to_copy_add_mean_pow_4,(.L_x_1 - triton_per_fused__to_copy_add_mean_pow_4)
        .other          triton_per_fused__to_copy_add_mean_pow_4,@"STO_CUDA_ENTRY STV_DEFAULT"
triton_per_fused__to_copy_add_mean_pow_4:
.text.triton_per_fused__to_copy_add_mean_pow_4:
[----:B------:R-:W-:Y:S02]  /*0000*/  IMAD.MOV.U32 R1, RZ, RZ, c[0x0][0x28] ;  /* 0x00000a00ff017624 */ /* 0x000fe400078e00ff */
[----:B------:R-:W0:Y:S01]  /*0010*/  S2R R0, SR_TID.X ;  /* 0x0000000000007919 */ /* 0x000e220000002100 */
[----:B------:R-:W-:Y:S01]  /*0020*/  MOV R3, 0x2 ;  /* 0x0000000200037802 */ /* 0x000fe20000000f00 */
[----:B------:R-:W-:Y:S01]  /*0030*/  ULDC.64 UR4, c[0x0][0x118] ;  /* 0x0000460000047ab9 */ /* 0x000fe20000000a00 */
[----:B------:R-:W-:Y:S01]  /*0040*/  PRMT R15, RZ, 0x7610, R15 ;  /* 0x00007610ff0f7816 */ /* 0x000fe2000000000f */
[----:B------:R-:W1:Y:S01]  /*0050*/  S2R R13, SR_CTAID.X ;  /* 0x00000000000d7919 */ /* 0x000e620000002500 */
[----:B0-----:R-:W-:Y:S01]  /*0060*/  SHF.R.U32.HI R2, RZ, 0x5, R0 ;  /* 0x00000005ff027819 */ /* 0x001fe20000011600 */
[----:B-1----:R-:W-:-:S03]  /*0070*/  IMAD.SHL.U32 R13, R13, 0x8, RZ ;  /* 0x000000080d0d7824 */ /* 0x002fc600078e00ff */
[----:B------:R-:W-:-:S04]  /*0080*/  SGXT.U32 R2, R2, 0x3 ;  /* 0x000000030202781a */ /* 0x000fc80000000000 */
[----:B------:R-:W-:-:S04]  /*0090*/  LOP3.LUT R14, R2, R13, RZ, 0xfc, !PT ;  /* 0x0000000d020e7212 */ /* 0x000fc800078efcff */
[C---:B------:R-:W-:Y:S01]  /*00a0*/  ISETP.GE.AND P1, PT, R14.reuse, 0x15180, PT ;  /* 0x000151800e00780c */ /* 0x040fe20003f26270 */
[----:B------:R-:W-:-:S05]  /*00b0*/  IMAD.HI R4, R14, 0x2aaaaaab, RZ ;  /* 0x2aaaaaab0e047827 */ /* 0x000fca00078e02ff */
[----:B------:R-:W-:-:S04]  /*00c0*/  SHF.R.U32.HI R5, RZ, 0x1f, R4 ;  /* 0x0000001fff057819 */ /* 0x000fc80000011604 */
[----:B------:R-:W-:-:S05]  /*00d0*/  LEA.HI.SX32 R10, R4, R5, 0x1e ;  /* 0x00000005040a7211 */ /* 0x000fca00078ff2ff */
[----:B------:R-:W-:-:S05]  /*00e0*/  IMAD.WIDE R4, R10, R3, c[0x0][0x168] ;  /* 0x00005a000a047625 */ /* 0x000fca00078e0203 */
[----:B------:R0:W2:Y:S01]  /*00f0*/  @!P1 LDG.E.EL.U16 R15, [R4.64] ;  /* 0x00000004040f9981 */ /* 0x0000a2000c2e1500 */
[----:B------:R-:W-:Y:S01]  /*0100*/  PRMT R22, RZ, 0x7610, R22 ;  /* 0x00007610ff167816 */ /* 0x000fe20000000016 */
[----:B------:R-:W-:-:S05]  /*0110*/  IMAD.WIDE R6, R10, R3, c[0x0][0x170] ;  /* 0x00005c000a067625 */ /* 0x000fca00078e0203 */
[----:B------:R1:W3:Y:S01]  /*0120*/  @!P1 LDG.E.EL.U16 R22, [R6.64] ;  /* 0x0000000406169981 */ /* 0x0002e2000c2e1500 */
[----:B------:R-:W-:Y:S02]  /*0130*/  IMAD.SHL.U32 R8, R0, 0x4, RZ ;  /* 0x0000000400087824 */ /* 0x000fe400078e00ff */
[----:B------:R-:W-:Y:S01]  /*0140*/  IMAD R10, R10, -0x18, R14 ;  /* 0xffffffe80a0a7824 */ /* 0x000fe200078e020e */
[----:B0-----:R-:W-:Y:S01]  /*0150*/  CS2R R4, SRZ ;  /* 0x0000000000047805 */ /* 0x001fe2000001ff00 */
[----:B------:R-:W-:Y:S01]  /*0160*/  IMAD.MOV.U32 R12, RZ, RZ, 0x4 ;  /* 0x00000004ff0c7424 */ /* 0x000fe200078e00ff */
[----:B------:R-:W-:-:S04]  /*0170*/  LOP3.LUT R9, R8, 0x7c, RZ, 0xc0, !PT ;  /* 0x0000007c08097812 */ /* 0x000fc800078ec0ff */
[----:B------:R-:W-:Y:S01]  /*0180*/  LEA R20, R10, R9, 0x7 ;  /* 0x000000090a147211 */ /* 0x000fe200078e38ff */
[----:B------:R-:W-:Y:S01]  /*0190*/  IMAD R14, R14, 0x80, R9 ;  /* 0x000000800e0e7824 */ /* 0x000fe200078e0209 */
[----:B-1----:R-:W-:Y:S01]  /*01a0*/  CS2R R6, SRZ ;  /* 0x0000000000067805 */ /* 0x002fe2000001ff00 */
[----:B------:R-:W-:Y:S01]  /*01b0*/  CS2R R8, SRZ ;  /* 0x0000000000087805 */ /* 0x000fe2000001ff00 */
[----:B------:R-:W-:Y:S01]  /*01c0*/  CS2R R10, SRZ ;  /* 0x00000000000a7805 */ /* 0x000fe2000001ff00 */
[----:B------:R-:W-:-:S04]  /*01d0*/  IMAD.WIDE R16, R14, R12, c[0x0][0x160] ;  /* 0x000058000e107625 */ /* 0x000fc800078e020c */
[CC--:B------:R-:W-:Y:S01]  /*01e0*/  IMAD.WIDE R18, R20.reuse, R3.reuse, c[0x0][0x178] ;  /* 0x00005e0014127625 */ /* 0x0c0fe200078e0203 */
[----:B------:R-:W4:Y:S03]  /*01f0*/  @!P1 LDG.E.128 R4, [R16.64] ;  /* 0x0000000410049981 */ /* 0x000f26000c1e1d00 */
[----:B------:R-:W-:Y:S01]  /*0200*/  IMAD.WIDE R20, R20, R3, c[0x0][0x180] ;  /* 0x0000600014147625 */ /* 0x000fe200078e0203 */
[----:B------:R0:W5:Y:S04]  /*0210*/  @!P1 LDG.E.EL.64 R8, [R18.64] ;  /* 0x0000000412089981 */ /* 0x000168000c2e1b00 */
[----:B------:R-:W4:Y:S01]  /*0220*/  @!P1 LDG.E.EL.64 R10, [R20.64] ;  /* 0x00000004140a9981 */ /* 0x000f22000c2e1b00 */
[----:B------:R-:W-:Y:S01]  /*0230*/  LOP3.LUT R13, R13, 0x7, R0, 0xf8, !PT ;  /* 0x000000070d0d7812 */ /* 0x000fe200078ef800 */
[----:B--2---:R-:W-:-:S05]  /*0240*/  IMAD.U32 R23, R15, 0x10000, RZ ;  /* 0x000100000f177824 */ /* 0x004fca00078e00ff */
[----:B------:R-:W-:-:S04]  /*0250*/  FSETP.GE.AND P0, PT, R23, RZ, PT ;  /* 0x000000ff1700720b */ /* 0x000fc80003f06000 */
[----:B------:R-:W-:Y:S01]  /*0260*/  SEL R15, R15, RZ, !P0 ;  /* 0x000000ff0f0f7207 */ /* 0x000fe20004000000 */
[----:B---3--:R-:W-:-:S03]  /*0270*/  IMAD.U32 R23, R22, 0x10000, RZ ;  /* 0x0001000016177824 */ /* 0x008fc600078e00ff */
[----:B------:R-:W-:Y:S02]  /*0280*/  SHF.L.U32 R15, R15, 0x10, RZ ;  /* 0x000000100f0f7819 */ /* 0x000fe400000006ff */
[----:B------:R-:W-:-:S03]  /*0290*/  FSETP.GTU.AND P2, PT, R23, RZ, PT ;  /* 0x000000ff1700720b */ /* 0x000fc60003f4c000 */
[----:B------:R-:W-:Y:S01]  /*02a0*/  FADD R15, RZ, -R15 ;  /* 0x8000000fff0f7221 */ /* 0x000fe20000000000 */
[----:B------:R-:W-:-:S04]  /*02b0*/  SEL R22, R22, RZ, P2 ;  /* 0x000000ff16167207 */ /* 0x000fc80001000000 */
[----:B------:R-:W-:Y:S02]  /*02c0*/  FSETP.NAN.AND P0, PT, R15, R15, PT ;  /* 0x0000000f0f00720b */ /* 0x000fe40003f08000 */
[----:B------:R-:W-:-:S04]  /*02d0*/  SHF.L.U32 R22, R22, 0x10, RZ ;  /* 0x0000001016167819 */ /* 0x000fc800000006ff */
[----:B------:R-:W-:-:S07]  /*02e0*/  FSETP.GT.AND P2, PT, R15, R22, PT ;  /* 0x000000160f00720b */ /* 0x000fce0003f44000 */
[----:B------:R-:W-:-:S05]  /*02f0*/  @!P0 FSEL R15, R15, R22, P2 ;  /* 0x000000160f0f8208 */ /* 0x000fca0001000000 */
[----:B------:R-:W-:-:S05]  /*0300*/  FMUL R15, R15, 0.0078740157186985015869 ;  /* 0x3c0102040f0f7820 */ /* 0x000fca0000400000 */
[C---:B------:R-:W-:Y:S02]  /*0310*/  FSETP.GT.AND P0, PT, R15.reuse, 9.9999997473787516356e-06, PT ;  /* 0x3727c5ac0f00780b */ /* 0x040fe40003f04000 */
[----:B------:R-:W-:Y:S02]  /*0320*/  FSETP.NAN.AND P2, PT, R15, R15, PT ;  /* 0x0000000f0f00720b */ /* 0x000fe40003f48000 */
[----:B----4-:R-:W-:Y:S02]  /*0330*/  I2FP.F32.S32 R16, R4 ;  /* 0x0000000400107245 */ /* 0x010fe40000201400 */
[----:B0-----:R-:W-:Y:S02]  /*0340*/  I2FP.F32.S32 R18, R5 ;  /* 0x0000000500127245 */ /* 0x001fe40000201400 */
[----:B-----5:R-:W-:Y:S02]  /*0350*/  PRMT R4, R8, 0x7632, R4 ;  /* 0x0000763208047816 */ /* 0x020fe40000000004 */
[----:B------:R-:W-:-:S03]  /*0360*/  PRMT R5, R10, 0x7632, R5 ;  /* 0x000076320a057816 */ /* 0x000fc60000000005 */
[----:B------:R-:W-:Y:S01]  /*0370*/  @!P0 FSEL R15, R15, 9.9999997473787516356e-06, P2 ;  /* 0x3727c5ac0f0f8808 */ /* 0x000fe20001000000 */
[----:B------:R-:W-:Y:S01]  /*0380*/  IMAD.U32 R4, R4, 0x10000, RZ ;  /* 0x0001000004047824 */ /* 0x000fe200078e00ff */
[----:B------:R-:W-:-:S03]  /*0390*/  SHF.L.U32 R5, R5, 0x10, RZ ;  /* 0x0000001005057819 */ /* 0x000fc600000006ff */
[C---:B------:R-:W-:Y:S01]  /*03a0*/  FMUL R18, R15.reuse, R18 ;  /* 0x000000120f127220 */ /* 0x040fe20000400000 */
[----:B------:R-:W-:Y:S01]  /*03b0*/  I2FP.F32.S32 R6, R6 ;  /* 0x0000000600067245 */ /* 0x000fe20000201400 */
[C---:B------:R-:W-:Y:S02]  /*03c0*/  FMUL R16, R15.reuse, R16 ;  /* 0x000000100f107220 */ /* 0x040fe40000400000 */
[----:B------:R-:W-:Y:S01]  /*03d0*/  FFMA R4, R4, R18, R5 ;  /* 0x0000001204047223 */ /* 0x000fe20000000005 */
[----:B------:R-:W-:Y:S01]  /*03e0*/  SHF.L.U32 R5, R10, 0x10, RZ ;  /* 0x000000100a057819 */ /* 0x000fe200000006ff */
[----:B------:R-:W-:Y:S01]  /*03f0*/  IMAD.U32 R8, R8, 0x10000, RZ ;  /* 0x0001000008087824 */ /* 0x000fe200078e00ff */
[----:B------:R-:W-:Y:S01]  /*0400*/  I2FP.F32.S32 R20, R7 ;  /* 0x0000000700147245 */ /* 0x000fe20000201400 */
[----:B------:R-:W-:Y:S01]  /*0410*/  FMUL R17, R15, R6 ;  /* 0x000000060f117220 */ /* 0x000fe20000400000 */
[C---:B------:R-:W-:Y:S01]  /*0420*/  PRMT R7, R9.reuse, 0x7632, R7 ;  /* 0x0000763209077816 */ /* 0x040fe20000000007 */
[----:B------:R-:W-:Y:S01]  /*0430*/  IMAD.U32 R9, R9, 0x10000, RZ ;  /* 0x0001000009097824 */ /* 0x000fe200078e00ff */
[C---:B------:R-:W-:Y:S01]  /*0440*/  SHF.L.U32 R18, R11.reuse, 0x10, RZ ;  /* 0x000000100b127819 */ /* 0x040fe200000006ff */
[----:B------:R-:W-:Y:S01]  /*0450*/  FFMA R5, R8, R16, R5 ;  /* 0x0000001008057223 */ /* 0x000fe20000000005 */
[----:B------:R-:W-:Y:S01]  /*0460*/  PRMT R10, R11, 0x7632, R10 ;  /* 0x000076320b0a7816 */ /* 0x000fe2000000000a */
[----:B------:R-:W-:Y:S01]  /*0470*/  FMUL R6, R4, R4 ;  /* 0x0000000404067220 */ /* 0x000fe20000400000 */
[----:B------:R-:W-:Y:S01]  /*0480*/  FMUL R20, R15, R20 ;  /* 0x000000140f147220 */ /* 0x000fe20000400000 */
[----:B------:R-:W-:Y:S01]  /*0490*/  FFMA R18, R9, R17, R18 ;  /* 0x0000001109127223 */ /* 0x000fe20000000012 */
[----:B------:R-:W-:Y:S01]  /*04a0*/  SHF.L.U32 R10, R10, 0x10, RZ ;  /* 0x000000100a0a7819 */ /* 0x000fe200000006ff */
[----:B------:R-:W-:Y:S01]  /*04b0*/  IMAD.U32 R7, R7, 0x10000, RZ ;  /* 0x0001000007077824 */ /* 0x000fe200078e00ff */
[----:B------:R-:W-:-:S03]  /*04c0*/  FFMA R9, R5, R5, R6 ;  /* 0x0000000505097223 */ /* 0x000fc60000000006 */
[----:B------:R-:W-:Y:S01]  /*04d0*/  FFMA R7, R7, R20, R10 ;  /* 0x0000001407077223 */ /* 0x000fe2000000000a */
[----:B------:R-:W-:-:S04]  /*04e0*/  FFMA R6, R18, R18, R9 ;  /* 0x0000001212067223 */ /* 0x000fc80000000009 */
[----:B------:R-:W-:-:S05]  /*04f0*/  FFMA R6, R7, R7, R6 ;  /* 0x0000000707067223 */ /* 0x000fca0000000006 */
[----:B------:R-:W-:-:S05]  /*0500*/  FSEL R6, R6, RZ, !P1 ;  /* 0x000000ff06067208 */ /* 0x000fca0004800000 */
[----:B------:R-:W0:Y:S02]  /*0510*/  SHFL.BFLY PT, R9, R6, 0x10, 0x1f ;  /* 0x0e001f0006097f89 */ /* 0x000e2400000e0000 */
[----:B0-----:R-:W-:-:S05]  /*0520*/  FADD R9, R6, R9 ;  /* 0x0000000906097221 */ /* 0x001fca0000000000 */
[----:B------:R-:W0:Y:S02]  /*0530*/  SHFL.BFLY PT, R8, R9, 0x8, 0x1f ;  /* 0x0d001f0009087f89 */ /* 0x000e2400000e0000 */
[----:B0-----:R-:W-:-:S05]  /*0540*/  FADD R8, R9, R8 ;  /* 0x0000000809087221 */ /* 0x001fca0000000000 */
[----:B------:R-:W0:Y:S02]  /*0550*/  SHFL.BFLY PT, R11, R8, 0x4, 0x1f ;  /* 0x0c801f00080b7f89 */ /* 0x000e2400000e0000 */
[----:B0-----:R-:W-:-:S05]  /*0560*/  FADD R11, R8, R11 ;  /* 0x0000000b080b7221 */ /* 0x001fca0000000000 */
[----:B------:R-:W0:Y:S02]  /*0570*/  SHFL.BFLY PT, R10, R11, 0x2, 0x1f ;  /* 0x0c401f000b0a7f89 */ /* 0x000e2400000e0000 */
[----:B0-----:R-:W-:-:S05]  /*0580*/  FADD R10, R11, R10 ;  /* 0x0000000a0b0a7221 */ /* 0x001fca0000000000 */
[----:B------:R-:W0:Y:S01]  /*0590*/  SHFL.BFLY PT, R15, R10, 0x1, 0x1f ;  /* 0x0c201f000a0f7f89 */ /* 0x000e2200000e0000 */
[----:B------:R-:W-:Y:S02]  /*05a0*/  F2FP.BF16.PACK_AB R6, R4, R5 ;  /* 0x000000050406723e */ /* 0x000fe400000010ff */
[----:B------:R-:W-:Y:S01]  /*05b0*/  LOP3.LUT P0, RZ, R0, 0xf8, RZ, 0xc0, !PT ;  /* 0x000000f800ff7812 */ /* 0x000fe2000780c0ff */
[----:B0-----:R-:W-:-:S05]  /*05c0*/  FADD R5, R10, R15 ;  /* 0x0000000f0a057221 */ /* 0x001fca0000000000 */
[----:B------:R0:W-:Y:S04]  /*05d0*/  STS [R2.X4], R5 ;  /* 0x0000000502007388 */ /* 0x0001e80000004800 */
[----:B------:R-:W-:Y:S01]  /*05e0*/  BAR.SYNC.DEFER_BLOCKING 0x0 ;  /* 0x0000000000007b1d */ /* 0x000fe20000010000 */
[----:B------:R-:W-:Y:S01]  /*05f0*/  ISETP.LT.AND P0, PT, R13, 0x15180, !P0 ;  /* 0x000151800d00780c */ /* 0x000fe20004701270 */
[----:B------:R-:W-:Y:S01]  /*0600*/  IMAD.WIDE R14, R14, R3, c[0x0][0x188] ;  /* 0x000062000e0e7625 */ /* 0x000fe200078e0203 */
[----:B------:R-:W-:-:S05]  /*0610*/  F2FP.BF16.PACK_AB R7, R7, R18 ;  /* 0x000000120707723e */ /* 0x000fca00000010ff */
[----:B------:R0:W-:Y:S06]  /*0620*/  @!P1 STG.E.64 [R14.64], R6 ;  /* 0x000000060e009986 */ /* 0x0001ec000c101b04 */
[----:B------:R-:W-:Y:S05]  /*0630*/  @!P0 EXIT ;  /* 0x000000000000894d */ /* 0x000fea0003800000 */
[----:B------:R-:W-:Y:S01]  /*0640*/  LOP3.LUT R0, R0, 0x7, RZ, 0xc0, !PT ;  /* 0x0000000700007812 */ /* 0x000fe200078ec0ff */
[----:B------:R-:W-:-:S04]  /*0650*/  IMAD.WIDE R12, R13, R12, c[0x0][0x190] ;  /* 0x000064000d0c7625 */ /* 0x000fc800078e020c */
[----:B------:R-:W1:Y:S04]  /*0660*/  LDS R3, [R0.X4] ;  /* 0x0000000000037984 */ /* 0x000e680000004800 */
[----:B-1----:R-:W-:Y:S01]  /*0670*/  STG.E [R12.64], R3 ;  /* 0x000000030c007986 */ /* 0x002fe2000c101904 */
[----:B------:R-:W-:Y:S05]  /*0680*/  EXIT ;  /* 0x000000000000794d */ /* 0x000fea0003800000 */
.L_x_0:
[----:B------:R-:W-:-:S00]  /*0690*/  BRA `(.L_x_0) ;  /* 0xfffffff000007947 */ /* 0x000fc0000383ffff */
[----:B------:R-:W-:-:S00]  /*06a0*/  NOP ;  /* 0x0000000000007918 */ /* 0x000fc00000000000 */
        /* <DEDUP_REMOVED lines=13> */
.L_x_1:


//--------------------- .nv.shared.triton_per_fused__to_copy_add_mean_pow_4 --------------------------
	.section	.nv.shared.triton_per_fused__to_copy_add_mean_pow_4,"aw",@nobits
	.sectionflags	@""
	.align	16
